	.headerflags	@"EF_CUDA_TEXMODE_UNIFIED EF_CUDA_64BIT_ADDRESS EF_CUDA_ACCELERATORS EF_CUDA_SM90 EF_CUDA_VIRTUAL_SM(EF_CUDA_SM90)"
	.elftype	@"ET_EXEC"


//--------------------- .nv.info                  --------------------------
	.section	.nv.info,"",@"SHT_CUDA_INFO"
	.align	4


	//----- nvinfo : EIATTR_REGCOUNT
	.align		4
        /*0000*/ 	.byte	0x04, 0x2f
        /*0002*/ 	.short	(.L_3 - .L_2)
	.align		4
.L_2:
        /*0004*/ 	.word	index@(triton_poi_fused__native_batch_norm_legit_no_training_add_16)
        /*0008*/ 	.word	0x0000001e


	//----- nvinfo : EIATTR_MIN_STACK_SIZE
	.align		4
.L_3:
        /*000c*/ 	.byte	0x04, 0x12
        /*000e*/ 	.short	(.L_5 - .L_4)
	.align		4
.L_4:
        /*0010*/ 	.word	index@(triton_poi_fused__native_batch_norm_legit_no_training_add_16)
        /*0014*/ 	.word	0x00000000


	//----- nvinfo : EIATTR_FRAME_SIZE
	.align		4
.L_5:
        /*0018*/ 	.byte	0x04, 0x11
        /*001a*/ 	.short	(.L_7 - .L_6)
	.align		4
.L_6:
        /*001c*/ 	.word	index@(triton_poi_fused__native_batch_norm_legit_no_training_add_16)
        /*0020*/ 	.word	0x00000000


	//----- nvinfo : EIATTR_MIN_STACK_SIZE
	.align		4
.L_7:
        /*0024*/ 	.byte	0x04, 0x12
        /*0026*/ 	.short	(.L_9 - .L_8)
	.align		4
.L_8:
        /*0028*/ 	.word	index@(triton_poi_fused__native_batch_norm_legit_no_training_add_16)
        /*002c*/ 	.word	0x00000000
.L_9:


//--------------------- .nv.info.triton_poi_fused__native_batch_norm_legit_no_training_add_16 --------------------------
	.section	.nv.info.triton_poi_fused__native_batch_norm_legit_no_training_add_16,"",@"SHT_CUDA_INFO"
	.sectionflags	@""
	.align	4


	//----- nvinfo : EIATTR_CUDA_API_VERSION
	.align		4
        /*0000*/ 	.byte	0x04, 0x37
        /*0002*/ 	.short	(.L_11 - .L_10)
.L_10:
        /*0004*/ 	.word	0x0000007c


	//----- nvinfo : EIATTR_KPARAM_INFO
	.align		4
.L_11:
        /*0008*/ 	.byte	0x04, 0x17
        /*000a*/ 	.short	(.L_13 - .L_12)
.L_12:
        /*000c*/ 	.word	0x00000000
        /*0010*/ 	.short	0x0007
        /*0012*/ 	.short	0x0038
        /*0014*/ 	.byte	0x00, 0xf0, 0x11, 0x00


	//----- nvinfo : EIATTR_KPARAM_INFO
	.align		4
.L_13:
        /*0018*/ 	.byte	0x04, 0x17
        /*001a*/ 	.short	(.L_15 - .L_14)
.L_14:
        /*001c*/ 	.word	0x00000000
        /*0020*/ 	.short	0x0006
        /*0022*/ 	.short	0x0030
        /*0024*/ 	.byte	0x00, 0xf4, 0x21, 0x00


	//----- nvinfo : EIATTR_KPARAM_INFO
	.align		4
.L_15:
        /*0028*/ 	.byte	0x04, 0x17
        /*002a*/ 	.short	(.L_17 - .L_16)
.L_16:
        /*002c*/ 	.word	0x00000000
        /*0030*/ 	.short	0x0005
        /*0032*/ 	.short	0x0028
        /*0034*/ 	.byte	0x00, 0xf4, 0x21, 0x00


	//----- nvinfo : EIATTR_KPARAM_INFO
	.align		4
.L_17:
        /*0038*/ 	.byte	0x04, 0x17
        /*003a*/ 	.short	(.L_19 - .L_18)
.L_18:
        /*003c*/ 	.word	0x00000000
        /*0040*/ 	.short	0x0004
        /*0042*/ 	.short	0x0020
        /*0044*/ 	.byte	0x00, 0xf4, 0x21, 0x00


	//----- nvinfo : EIATTR_KPARAM_INFO
	.align		4
.L_19:
        /*0048*/ 	.byte	0x04, 0x17
        /*004a*/ 	.short	(.L_21 - .L_20)
.L_20:
        /*004c*/ 	.word	0x00000000
        /*0050*/ 	.short	0x0003
        /*0052*/ 	.short	0x0018
        /*0054*/ 	.byte	0x00, 0xf4, 0x21, 0x00


	//----- nvinfo : EIATTR_KPARAM_INFO
	.align		4
.L_21:
        /*0058*/ 	.byte	0x04, 0x17
        /*005a*/ 	.short	(.L_23 - .L_22)
.L_22:
        /*005c*/ 	.word	0x00000000
        /*0060*/ 	.short	0x0002
        /*0062*/ 	.short	0x0010
        /*0064*/ 	.byte	0x00, 0xf4, 0x21, 0x00


	//----- nvinfo : EIATTR_KPARAM_INFO
	.align		4
.L_23:
        /*0068*/ 	.byte	0x04, 0x17
        /*006a*/ 	.short	(.L_25 - .L_24)
.L_24:
        /*006c*/ 	.word	0x00000000
        /*0070*/ 	.short	0x0001
        /*0072*/ 	.short	0x0008
        /*0074*/ 	.byte	0x00, 0xf4, 0x21, 0x00


	//----- nvinfo : EIATTR_KPARAM_INFO
	.align		4
.L_25:
        /*0078*/ 	.byte	0x04, 0x17
        /*007a*/ 	.short	(.L_27 - .L_26)
.L_26:
        /*007c*/ 	.word	0x00000000
        /*0080*/ 	.short	0x0000
        /*0082*/ 	.short	0x0000
        /*0084*/ 	.byte	0x00, 0xf4, 0x21, 0x00


	//----- nvinfo : EIATTR_SPARSE_MMA_MASK
	.align		4
.L_27:
        /*0088*/ 	.byte	0x03, 0x50
        /*008a*/ 	.short	0x0000


	//----- nvinfo : EIATTR_MAXREG_COUNT
	.align		4
        /*008c*/ 	.byte	0x03, 0x1b
        /*008e*/ 	.short	0x00ff


	//----- nvinfo : EIATTR_EXIT_INSTR_OFFSETS
	.align		4
        /*0090*/ 	.byte	0x04, 0x1c
        /*0092*/ 	.short	(.L_29 - .L_28)


	//   ....[0]....
.L_28:
        /*0094*/ 	.word	0x000005a0


	//----- nvinfo : EIATTR_REQNTID
	.align		4
.L_29:
        /*0098*/ 	.byte	0x04, 0x10
        /*009a*/ 	.short	(.L_31 - .L_30)
.L_30:
        /*009c*/ 	.word	0x00000080
        /*00a0*/ 	.word	0x00000001
        /*00a4*/ 	.word	0x00000001


	//----- nvinfo : EIATTR_CBANK_PARAM_SIZE
	.align		4
.L_31:
        /*00a8*/ 	.byte	0x03, 0x19
        /*00aa*/ 	.short	0x003c


	//----- nvinfo : EIATTR_PARAM_CBANK
	.align		4
        /*00ac*/ 	.byte	0x04, 0x0a
        /*00ae*/ 	.short	(.L_33 - .L_32)
	.align		4
.L_32:
        /*00b0*/ 	.word	index@(.nv.constant0.triton_poi_fused__native_batch_norm_legit_no_training_add_16)
        /*00b4*/ 	.short	0x0210
        /*00b6*/ 	.short	0x003c


	//----- nvinfo : EIATTR_SW_WAR
	.align		4
.L_33:
        /*00b8*/ 	.byte	0x04, 0x36
        /*00ba*/ 	.short	(.L_35 - .L_34)
.L_34:
        /*00bc*/ 	.word	0x00000008
.L_35:


//--------------------- .nv.callgraph             --------------------------
	.section	.nv.callgraph,"",@"SHT_CUDA_CALLGRAPH"
	.align	4
	.sectionentsize	8
	.align		4
        /*0000*/ 	.word	0x00000000
	.align		4
        /*0004*/ 	.word	0xffffffff
	.align		4
        /*0008*/ 	.word	0x00000000
	.align		4
        /*000c*/ 	.word	0xfffffffe
	.align		4
        /*0010*/ 	.word	0x00000000
	.align		4
        /*0014*/ 	.word	0xfffffffd
	.align		4
        /*0018*/ 	.word	0x00000000
	.align		4
        /*001c*/ 	.word	0xfffffffc


//--------------------- .nv.constant4             --------------------------
	.section	.nv.constant4,"a",@progbits
	.align	8
	.align		8
.nv.constant4:
        /*0000*/ 	.dword	_$_str
	.align		8
        /*0008*/ 	.dword	_$_str_$_2


//--------------------- .text.triton_poi_fused__native_batch_norm_legit_no_training_add_16 --------------------------
	.section	.text.triton_poi_fused__native_batch_norm_legit_no_training_add_16,"ax",@progbits
	.align	128
        .global         triton_poi_fused__native_batch_norm_legit_no_training_add_16
        .type           triton_poi_fused__native_batch_norm_legit_no_training_add_16,@function
        .size           triton_poi_fused__native_batch_norm_legit_no_training_add_16,(.L_x_1 - triton_poi_fused__native_batch_norm_legit_no_training_add_16)
        .other          triton_poi_fused__native_batch_norm_legit_no_training_add_16,@"STO_CUDA_ENTRY STV_DEFAULT"
triton_poi_fused__native_batch_norm_legit_no_training_add_16:
.text.triton_poi_fused__native_batch_norm_legit_no_training_add_16:
[----:B------:R-:W-:Y:S01]  /*0000*/  LDC R1, c[0x0][0x28] ;  /* 0x00000a00ff017b82 */ /* 0x000fe20000000800 */
[----:B------:R-:W1:Y:S07]  /*0010*/  S2R R0, SR_TID.X ;  /* 0x0000000000007919 */ /* 0x000e6e0000002100 */
[----:B------:R-:W2:Y:S01]  /*0020*/  LDC.64 R4, c[0x0][0x228] ;  /* 0x00008a00ff047b82 */ /* 0x000ea20000000a00 */
[----:B------:R-:W-:Y:S01]  /*0030*/  ULDC.64 UR4, c[0x0][0x208] ;  /* 0x0000820000047ab9 */ /* 0x000fe20000000a00 */
[----:B------:R-:W3:Y:S06]  /*0040*/  S2R R7, SR_CTAID.X ;  /* 0x0000000000077919 */ /* 0x000eec0000002500 */
[----:B------:R-:W4:Y:S08]  /*0050*/  LDC.64 R8, c[0x0][0x218] ;  /* 0x00008600ff087b82 */ /* 0x000f300000000a00 */
[----:B------:R-:W5:Y:S08]  /*0060*/  LDC.64 R12, c[0x0][0x220] ;  /* 0x00008800ff0c7b82 */ /* 0x000f700000000a00 */
[----:B------:R-:W5:Y:S01]  /*0070*/  LDC.64 R16, c[0x0][0x230] ;  /* 0x00008c00ff107b82 */ /* 0x000f620000000a00 */
[----:B-1----:R-:W-:-:S07]  /*0080*/  SHF.L.U32 R0, R0, 0x2, RZ ;  /* 0x0000000200007819 */ /* 0x002fce00000006ff */
[----:B------:R-:W1:Y:S01]  /*0090*/  LDC.64 R20, c[0x0][0x238] ;  /* 0x00008e00ff147b82 */ /* 0x000e620000000a00 */
[----:B---3--:R-:W-:Y:S02]  /*00a0*/  SHF.R.S32.HI R3, RZ, 0x16, R7 ;  /* 0x00000016ff037819 */ /* 0x008fe40000011407 */
[----:B------:R-:W-:Y:S02]  /*00b0*/  LOP3.LUT R0, R0, 0x1fc, RZ, 0xc0, !PT ;  /* 0x000001fc00007812 */ /* 0x000fe400078ec0ff */
[----:B------:R-:W-:-:S03]  /*00c0*/  SGXT R3, R3, 0x1 ;  /* 0x000000010303781a */ /* 0x000fc60000000200 */
[----:B------:R-:W3:Y:S01]  /*00d0*/  LDC.64 R24, c[0x0][0x210] ;  /* 0x00008400ff187b82 */ /* 0x000ee20000000a00 */
[----:B------:R-:W-:-:S04]  /*00e0*/  LEA R0, R7, R0, 0x9 ;  /* 0x0000000007007211 */ /* 0x000fc800078e48ff */
[----:B------:R-:W-:-:S04]  /*00f0*/  LEA.HI R3, R3, R0, RZ, 0x6 ;  /* 0x0000000003037211 */ /* 0x000fc800078f30ff */
[----:B------:R-:W-:-:S04]  /*0100*/  LOP3.LUT R3, R3, 0xffffffc0, RZ, 0xc0, !PT ;  /* 0xffffffc003037812 */ /* 0x000fc800078ec0ff */
[----:B------:R-:W-:-:S05]  /*0110*/  IADD3 R2, R0, -R3, RZ ;  /* 0x8000000300027210 */ /* 0x000fca0007ffe0ff */
[----:B--2---:R-:W-:-:S06]  /*0120*/  IMAD.WIDE R4, R2, 0x4, R4 ;  /* 0x0000000402047825 */ /* 0x004fcc00078e0204 */
[----:B------:R-:W2:Y:S01]  /*0130*/  LDG.E.EL.128 R4, desc[UR4][R4.64] ;  /* 0x0000000404047981 */ /* 0x000ea2000c2e1d00 */
[----:B----4-:R-:W-:-:S04]  /*0140*/  IMAD.WIDE R8, R0, 0x4, R8 ;  /* 0x0000000400087825 */ /* 0x010fc800078e0208 */
[C---:B-----5:R-:W-:Y:S02]  /*0150*/  IMAD.WIDE R12, R2.reuse, 0x4, R12 ;  /* 0x00000004020c7825 */ /* 0x060fe400078e020c */
[----:B------:R-:W4:Y:S04]  /*0160*/  LDG.E.128 R8, desc[UR4][R8.64] ;  /* 0x0000000408087981 */ /* 0x000f28000c1e1d00 */
[----:B------:R-:W4:Y:S01]  /*0170*/  LDG.E.EL.128 R12, desc[UR4][R12.64] ;  /* 0x000000040c0c7981 */ /* 0x000f22000c2e1d00 */
[----:B0-----:R-:W-:-:S04]  /*0180*/  IMAD.WIDE R16, R2, 0x4, R16 ;  /* 0x0000000402107825 */ /* 0x001fc800078e0210 */
[----:B-1----:R-:W-:Y:S02]  /*0190*/  IMAD.WIDE R20, R2, 0x4, R20 ;  /* 0x0000000402147825 */ /* 0x002fe400078e0214 */
[----:B------:R-:W5:Y:S02]  /*01a0*/  LDG.E.EL.128 R16, desc[UR4][R16.64] ;  /* 0x0000000410107981 */ /* 0x000f64000c2e1d00 */
[----:B---3--:R-:W-:Y:S02]  /*01b0*/  IMAD.WIDE R24, R0, 0x4, R24 ;  /* 0x0000000400187825 */ /* 0x008fe400078e0218 */
[----:B------:R-:W5:Y:S04]  /*01c0*/  LDG.E.EL.128 R20, desc[UR4][R20.64] ;  /* 0x0000000414147981 */ /* 0x000f68000c2e1d00 */
[----:B------:R-:W3:Y:S01]  /*01d0*/  LDG.E.128 R24, desc[UR4][R24.64] ;  /* 0x0000000418187981 */ /* 0x000ee2000c1e1d00 */
[----:B--2---:R-:W-:-:S06]  /*01e0*/  FADD R2, R4, 9.9999997473787516356e-06 ;  /* 0x3727c5ac04027421 */ /* 0x004fcc0000000000 */
[----:B------:R-:W0:Y:S01]  /*01f0*/  MUFU.SQRT R2, R2 ;  /* 0x0000000200027308 */ /* 0x000e220000002000 */
[----:B------:R-:W-:Y:S01]  /*0200*/  FADD R4, R5, 9.9999997473787516356e-06 ;  /* 0x3727c5ac05047421 */ /* 0x000fe20000000000 */
[----:B------:R-:W-:Y:S01]  /*0210*/  FADD R6, R6, 9.9999997473787516356e-06 ;  /* 0x3727c5ac06067421 */ /* 0x000fe20000000000 */
[----:B------:R-:W-:-:S05]  /*0220*/  FADD R7, R7, 9.9999997473787516356e-06 ;  /* 0x3727c5ac07077421 */ /* 0x000fca0000000000 */
[----:B------:R-:W1:Y:S01]  /*0230*/  MUFU.SQRT R4, R4 ;  /* 0x0000000400047308 */ /* 0x000e620000002000 */
[----:B0-----:R-:W-:-:S07]  /*0240*/  FSETP.GT.AND P6, PT, R2, 8.50705917302346158658e+37, PT ;  /* 0x7e8000000200780b */ /* 0x001fce0003fc4000 */
[----:B------:R0:W2:Y:S01]  /*0250*/  MUFU.SQRT R3, R6 ;  /* 0x0000000600037308 */ /* 0x0000a20000002000 */
[----:B------:R-:W-:-:S07]  /*0260*/  FSETP.GEU.AND P5, PT, R2, 1.175494350822287508e-38, PT ;  /* 0x008000000200780b */ /* 0x000fce0003fae000 */
[----:B------:R3:W4:Y:S01]  /*0270*/  MUFU.SQRT R5, R7 ;  /* 0x0000000700057308 */ /* 0x0007220000002000 */
[----:B0-----:R-:W-:Y:S01]  /*0280*/  HFMA2.MMA R6, -RZ, RZ, 1.625, 0 ;  /* 0x3e800000ff067435 */ /* 0x001fe200000001ff */
[----:B-1----:R-:W-:Y:S01]  /*0290*/  FSETP.GT.AND P4, PT, R4, 8.50705917302346158658e+37, PT ;  /* 0x7e8000000400780b */ /* 0x002fe20003f84000 */
[----:B------:R-:W-:Y:S01]  /*02a0*/  @P6 FMUL R2, R2, 0.25 ;  /* 0x3e80000002026820 */ /* 0x000fe20000400000 */
[----:B--2---:R-:W-:-:S03]  /*02b0*/  FSETP.GT.AND P3, PT, R3, 8.50705917302346158658e+37, PT ;  /* 0x7e8000000300780b */ /* 0x004fc60003f64000 */
[----:B------:R-:W-:Y:S01]  /*02c0*/  @!P5 FMUL R2, R2, 16777216 ;  /* 0x4b8000000202d820 */ /* 0x000fe20000400000 */
[----:B------:R-:W-:-:S03]  /*02d0*/  FSETP.GEU.AND P1, PT, R4, 1.175494350822287508e-38, PT ;  /* 0x008000000400780b */ /* 0x000fc60003f2e000 */
[----:B---3--:R-:W-:Y:S02]  /*02e0*/  FSEL R7, R6, 1, P6 ;  /* 0x3f80000006077808 */ /* 0x008fe40003000000 */
[----:B----4-:R-:W-:Y:S02]  /*02f0*/  FSETP.GT.AND P2, PT, R5, 8.50705917302346158658e+37, PT ;  /* 0x7e8000000500780b */ /* 0x010fe40003f44000 */
[----:B------:R-:W-:Y:S02]  /*0300*/  FSETP.GEU.AND P0, PT, R3, 1.175494350822287508e-38, PT ;  /* 0x008000000300780b */ /* 0x000fe40003f0e000 */
[----:B------:R-:W-:Y:S01]  /*0310*/  FSETP.GEU.AND P6, PT, R5, 1.175494350822287508e-38, PT ;  /* 0x008000000500780b */ /* 0x000fe20003fce000 */
[----:B------:R-:W0:Y:S01]  /*0320*/  MUFU.RCP R2, R2 ;  /* 0x0000000200027308 */ /* 0x000e220000001000 */
[----:B------:R-:W-:Y:S01]  /*0330*/  @P4 FMUL R4, R4, 0.25 ;  /* 0x3e80000004044820 */ /* 0x000fe20000400000 */
[----:B------:R-:W-:-:S06]  /*0340*/  @P3 FMUL R3, R3, 0.25 ;  /* 0x3e80000003033820 */ /* 0x000fcc0000400000 */
[----:B------:R-:W-:Y:S01]  /*0350*/  @P2 FMUL R5, R5, 0.25 ;  /* 0x3e80000005052820 */ /* 0x000fe20000400000 */
[----:B------:R-:W-:Y:S01]  /*0360*/  @!P1 FMUL R4, R4, 16777216 ;  /* 0x4b80000004049820 */ /* 0x000fe20000400000 */
[----:B------:R-:W-:Y:S02]  /*0370*/  @!P0 FMUL R3, R3, 16777216 ;  /* 0x4b80000003038820 */ /* 0x000fe40000400000 */
[----:B------:R-:W-:Y:S01]  /*0380*/  @!P6 FMUL R5, R5, 16777216 ;  /* 0x4b8000000505e820 */ /* 0x000fe20000400000 */
[----:B------:R-:W-:Y:S01]  /*0390*/  @!P5 FMUL R7, R7, 16777216 ;  /* 0x4b8000000707d820 */ /* 0x000fe20000400000 */
[----:B------:R-:W-:Y:S01]  /*03a0*/  FADD R9, R9, -R13 ;  /* 0x8000000d09097221 */ /* 0x000fe20000000000 */
[----:B------:R-:W1:Y:S01]  /*03b0*/  MUFU.RCP R4, R4 ;  /* 0x0000000400047308 */ /* 0x000e620000001000 */
[----:B------:R-:W-:Y:S01]  /*03c0*/  FADD R11, R11, -R15 ;  /* 0x8000000f0b0b7221 */ /* 0x000fe20000000000 */
[----:B------:R-:W-:Y:S01]  /*03d0*/  FADD R8, R8, -R12 ;  /* 0x8000000c08087221 */ /* 0x000fe20000000000 */
[----:B0-----:R-:W-:Y:S01]  /*03e0*/  FMUL R13, R2, R7 ;  /* 0x00000007020d7220 */ /* 0x001fe20000400000 */
[----:B------:R-:W-:-:S02]  /*03f0*/  FSEL R15, R6, 1, P4 ;  /* 0x3f800000060f7808 */ /* 0x000fc40002000000 */
[C---:B------:R-:W-:Y:S02]  /*0400*/  FSEL R2, R6.reuse, 1, P3 ;  /* 0x3f80000006027808 */ /* 0x040fe40001800000 */
[----:B------:R-:W0:Y:S01]  /*0410*/  MUFU.RCP R3, R3 ;  /* 0x0000000300037308 */ /* 0x000e220000001000 */
[----:B------:R-:W-:Y:S02]  /*0420*/  FSEL R12, R6, 1, P2 ;  /* 0x3f800000060c7808 */ /* 0x000fe40001000000 */
[----:B------:R-:W2:Y:S05]  /*0430*/  LDC.64 R6, c[0x0][0x240] ;  /* 0x00009000ff067b82 */ /* 0x000eaa0000000a00 */
[----:B------:R-:W3:Y:S01]  /*0440*/  MUFU.RCP R5, R5 ;  /* 0x0000000500057308 */ /* 0x000ee20000001000 */
[----:B------:R-:W-:Y:S01]  /*0450*/  @!P1 FMUL R15, R15, 16777216 ;  /* 0x4b8000000f0f9820 */ /* 0x000fe20000400000 */
[----:B------:R-:W-:Y:S01]  /*0460*/  @!P0 FMUL R2, R2, 16777216 ;  /* 0x4b80000002028820 */ /* 0x000fe20000400000 */
[----:B------:R-:W-:Y:S01]  /*0470*/  @!P6 FMUL R12, R12, 16777216 ;  /* 0x4b8000000c0ce820 */ /* 0x000fe20000400000 */
[----:B------:R-:W-:Y:S01]  /*0480*/  FADD R10, R10, -R14 ;  /* 0x8000000e0a0a7221 */ /* 0x000fe20000000000 */
[----:B-1----:R-:W-:Y:S01]  /*0490*/  FMUL R4, R4, R15 ;  /* 0x0000000f04047220 */ /* 0x002fe20000400000 */
[----:B0-----:R-:W-:Y:S01]  /*04a0*/  FMUL R3, R3, R2 ;  /* 0x0000000203037220 */ /* 0x001fe20000400000 */
[----:B------:R-:W-:-:S02]  /*04b0*/  FMUL R13, R8, R13 ;  /* 0x0000000d080d7220 */ /* 0x000fc40000400000 */
[----:B------:R-:W-:Y:S01]  /*04c0*/  FMUL R4, R9, R4 ;  /* 0x0000000409047220 */ /* 0x000fe20000400000 */
[----:B------:R-:W-:Y:S01]  /*04d0*/  FMUL R3, R10, R3 ;  /* 0x000000030a037220 */ /* 0x000fe20000400000 */
[----:B---3--:R-:W-:-:S04]  /*04e0*/  FMUL R12, R5, R12 ;  /* 0x0000000c050c7220 */ /* 0x008fc80000400000 */
[----:B------:R-:W-:Y:S01]  /*04f0*/  FMUL R12, R11, R12 ;  /* 0x0000000c0b0c7220 */ /* 0x000fe20000400000 */
[----:B-----5:R-:W-:Y:S01]  /*0500*/  FFMA R13, R16, R13, R20 ;  /* 0x0000000d100d7223 */ /* 0x020fe20000000014 */
[----:B------:R-:W-:Y:S01]  /*0510*/  FFMA R4, R17, R4, R21 ;  /* 0x0000000411047223 */ /* 0x000fe20000000015 */
[----:B------:R-:W-:Y:S01]  /*0520*/  FFMA R3, R18, R3, R22 ;  /* 0x0000000312037223 */ /* 0x000fe20000000016 */
[----:B------:R-:W-:Y:S01]  /*0530*/  FFMA R12, R19, R12, R23 ;  /* 0x0000000c130c7223 */ /* 0x000fe20000000017 */
[----:B------:R-:W-:Y:S01]  /*0540*/  FADD R24, R24, R13 ;  /* 0x0000000d18187221 */ /* 0x000fe20000000000 */
[----:B------:R-:W-:Y:S01]  /*0550*/  FADD R25, R25, R4 ;  /* 0x0000000419197221 */ /* 0x000fe20000000000 */
[----:B------:R-:W-:Y:S01]  /*0560*/  FADD R26, R26, R3 ;  /* 0x000000031a1a7221 */ /* 0x000fe20000000000 */
[----:B------:R-:W-:Y:S01]  /*0570*/  FADD R27, R27, R12 ;  /* 0x0000000c1b1b7221 */ /* 0x000fe20000000000 */
[----:B--2---:R-:W-:-:S05]  /*0580*/  IMAD.WIDE R6, R0, 0x4, R6 ;  /* 0x0000000400067825 */ /* 0x004fca00078e0206 */
[----:B------:R-:W-:Y:S01]  /*0590*/  STG.E.128 desc[UR4][R6.64], R24 ;  /* 0x0000001806007986 */ /* 0x000fe2000c101d04 */
[----:B------:R-:W-:Y:S05]  /*05a0*/  EXIT ;  /* 0x000000000000794d */ /* 0x000fea0003800000 */
.L_x_0:
[----:B------:R-:W-:-:S00]  /*05b0*/  BRA `(.L_x_0) ;  /* 0xfffffffc00fc7947 */ /* 0x000fc0000383ffff */
[----:B------:R-:W-:-:S00]  /*05c0*/  NOP ;  /* 0x0000000000007918 */ /* 0x000fc00000000000 */
        /* <DEDUP_REMOVED lines=11> */
.L_x_1:


//--------------------- .nv.global.init           --------------------------
	.section	.nv.global.init,"aw",@progbits
.nv.global.init:
	.type		_$_str,@object
	.size		_$_str,(_$_str_$_2 - _$_str)
_$_str:
        /*0000*/ 	.byte	0x5f, 0x5f, 0x43, 0x55, 0x44, 0x41, 0x5f, 0x46, 0x54, 0x5a, 0x00
	.type		_$_str_$_2,@object
	.size		_$_str_$_2,(.L_1 - _$_str_$_2)
_$_str_$_2:
        /*000b*/ 	.byte	0x5f, 0x5f, 0x43, 0x55, 0x44, 0x41, 0x5f, 0x50, 0x52, 0x45, 0x43, 0x5f, 0x53, 0x51, 0x52, 0x54
        /*001b*/ 	.byte	0x00
.L_1:


//--------------------- .nv.constant0.triton_poi_fused__native_batch_norm_legit_no_training_add_16 --------------------------
	.section	.nv.constant0.triton_poi_fused__native_batch_norm_legit_no_training_add_16,"a",@progbits
	.sectionflags	@""
	.align	4
.nv.constant0.triton_poi_fused__native_batch_norm_legit_no_training_add_16:
	.zero		588
